//
// Generated by NVIDIA NVVM Compiler
//
// Compiler Build ID: CL-36424714
// Cuda compilation tools, release 13.0, V13.0.88
// Based on NVVM 20.0.0
//

.version 9.0
.target sm_100
.address_size 64

	// .globl	_Z6MatAddPfS_S_

.visible .entry _Z6MatAddPfS_S_(
	.param .u64 .ptr .align 1 _Z6MatAddPfS_S__param_0,
	.param .u64 .ptr .align 1 _Z6MatAddPfS_S__param_1,
	.param .u64 .ptr .align 1 _Z6MatAddPfS_S__param_2
)
{
	.reg .pred 	%p<4>;
	.reg .b32 	%r<12>;
	.reg .b32 	%f<4>;
	.reg .b64 	%rd<11>;

	ld.param.u64 	%rd1, [_Z6MatAddPfS_S__param_0];
	ld.param.u64 	%rd2, [_Z6MatAddPfS_S__param_1];
	ld.param.u64 	%rd3, [_Z6MatAddPfS_S__param_2];
	mov.u32 	%r3, %ctaid.x;
	mov.u32 	%r4, %ntid.x;
	mov.u32 	%r5, %tid.x;
	mad.lo.s32 	%r1, %r3, %r4, %r5;
	mov.u32 	%r6, %ctaid.y;
	mov.u32 	%r7, %ntid.y;
	mov.u32 	%r8, %tid.y;
	mad.lo.s32 	%r9, %r6, %r7, %r8;
	setp.gt.s32 	%p1, %r1, 511;
	setp.gt.u32 	%p2, %r9, 511;
	or.pred  	%p3, %p1, %p2;
	@%p3 bra 	$L__BB0_2;
	cvta.to.global.u64 	%rd4, %rd1;
	cvta.to.global.u64 	%rd5, %rd2;
	cvta.to.global.u64 	%rd6, %rd3;
	shl.b32 	%r10, %r1, 9;
	add.s32 	%r11, %r10, %r9;
	mul.wide.s32 	%rd7, %r11, 4;
	add.s64 	%rd8, %rd4, %rd7;
	ld.global.f32 	%f1, [%rd8];
	add.s64 	%rd9, %rd5, %rd7;
	ld.global.f32 	%f2, [%rd9];
	add.f32 	%f3, %f1, %f2;
	add.s64 	%rd10, %rd6, %rd7;
	st.global.f32 	[%rd10], %f3;
$L__BB0_2:
	ret;

}


// ===== COMPILED SASS (sm_100) =====

	.target	sm_100

	.elftype	@"ET_EXEC"


//--------------------- .note.nv.tkinfo           --------------------------
	.section	.note.nv.tkinfo,"",@"SHT_NOTE"
	.sectionflags	@"SHF_NOTE_NV_TKINFO"
	.tkinfo
        /*0018*/ 	.word	0x00000002
        /*0030*/ 	.string	""
        /*0030*/ 	.string	"ptxas"
        /*0030*/ 	.string	"Cuda compilation tools, release 13.0, V13.0.88"
        /*0030*/ 	.string	"Build cuda_13.0.r13.0/compiler.36424714_0"
        /*0030*/ 	.string	"-arch sm_100 -m 64 "



//--------------------- .note.nv.cuinfo           --------------------------
	.section	.note.nv.cuinfo,"",@"SHT_NOTE"
	.sectionflags	@"SHF_NOTE_NV_CUINFO"
        /*0018*/ 	.short	0x0002
        /*001a*/ 	.short	0x0064
        /*001c*/ 	.short	0x0082
	.zero		2


//--------------------- .nv.info                  --------------------------
	.section	.nv.info,"",@"SHT_CUDA_INFO"
	.align	4


	//----- nvinfo : EIATTR_REGCOUNT
	.align		4
        /*0000*/ 	.byte	0x04, 0x2f
        /*0002*/ 	.short	(.L_1 - .L_0)
	.align		4
.L_0:
        /*0004*/ 	.word	index@(_Z6MatAddPfS_S_)
        /*0008*/ 	.word	0x0000000c


	//----- nvinfo : EIATTR_FRAME_SIZE
	.align		4
.L_1:
        /*000c*/ 	.byte	0x04, 0x11
        /*000e*/ 	.short	(.L_3 - .L_2)
	.align		4
.L_2:
        /*0010*/ 	.word	index@(_Z6MatAddPfS_S_)
        /*0014*/ 	.word	0x00000000


	//----- nvinfo : EIATTR_MIN_STACK_SIZE
	.align		4
.L_3:
        /*0018*/ 	.byte	0x04, 0x12
        /*001a*/ 	.short	(.L_5 - .L_4)
	.align		4
.L_4:
        /*001c*/ 	.word	index@(_Z6MatAddPfS_S_)
        /*0020*/ 	.word	0x00000000
.L_5:


//--------------------- .nv.compat                --------------------------
	.section	.nv.compat,"",@"SHT_CUDA_COMPAT_INFO"
	.align	4
        /*0000*/ 	.byte	0x02, 0x09, 0x00, 0x00, 0x02, 0x02, 0x01, 0x00, 0x02, 0x05, 0x05, 0x00, 0x03, 0x07, 0x01, 0x01
        /*0010*/ 	.byte	0x02, 0x03, 0x00, 0x00, 0x02, 0x06, 0x01, 0x00, 0x04, 0x0b, 0x08, 0x00, 0x09, 0x00, 0x00, 0x00
        /*0020*/ 	.byte	0x00, 0x00, 0x00, 0x00


//--------------------- .nv.info._Z6MatAddPfS_S_  --------------------------
	.section	.nv.info._Z6MatAddPfS_S_,"",@"SHT_CUDA_INFO"
	.sectionflags	@""
	.align	4


	//----- nvinfo : EIATTR_CUDA_API_VERSION
	.align		4
        /*0000*/ 	.byte	0x04, 0x37
        /*0002*/ 	.short	(.L_7 - .L_6)
.L_6:
        /*0004*/ 	.word	0x00000082


	//----- nvinfo : EIATTR_KPARAM_INFO
	.align		4
.L_7:
        /*0008*/ 	.byte	0x04, 0x17
        /*000a*/ 	.short	(.L_9 - .L_8)
.L_8:
        /*000c*/ 	.word	0x00000000
        /*0010*/ 	.short	0x0002
        /*0012*/ 	.short	0x0010
        /*0014*/ 	.byte	0x00, 0xf5, 0x21, 0x00


	//----- nvinfo : EIATTR_KPARAM_INFO
	.align		4
.L_9:
        /*0018*/ 	.byte	0x04, 0x17
        /*001a*/ 	.short	(.L_11 - .L_10)
.L_10:
        /*001c*/ 	.word	0x00000000
        /*0020*/ 	.short	0x0001
        /*0022*/ 	.short	0x0008
        /*0024*/ 	.byte	0x00, 0xf5, 0x21, 0x00


	//----- nvinfo : EIATTR_KPARAM_INFO
	.align		4
.L_11:
        /*0028*/ 	.byte	0x04, 0x17
        /*002a*/ 	.short	(.L_13 - .L_12)
.L_12:
        /*002c*/ 	.word	0x00000000
        /*0030*/ 	.short	0x0000
        /*0032*/ 	.short	0x0000
        /*0034*/ 	.byte	0x00, 0xf5, 0x21, 0x00


	//----- nvinfo : EIATTR_SPARSE_MMA_MASK
	.align		4
.L_13:
        /*0038*/ 	.byte	0x03, 0x50
        /*003a*/ 	.short	0x0000


	//----- nvinfo : EIATTR_MAXREG_COUNT
	.align		4
        /*003c*/ 	.byte	0x03, 0x1b
        /*003e*/ 	.short	0x00ff


	//----- nvinfo : EIATTR_MERCURY_ISA_VERSION
	.align		4
        /*0040*/ 	.byte	0x03, 0x5f
        /*0042*/ 	.short	0x0101


	//----- nvinfo : EIATTR_VRC_CTA_INIT_COUNT
	.align		4
        /*0044*/ 	.byte	0x02, 0x4a
	.zero		1
	.zero		1


	//----- nvinfo : EIATTR_EXIT_INSTR_OFFSETS
	.align		4
        /*0048*/ 	.byte	0x04, 0x1c
        /*004a*/ 	.short	(.L_15 - .L_14)


	//   ....[0]....
.L_14:
        /*004c*/ 	.word	0x000000b0


	//   ....[1]....
        /*0050*/ 	.word	0x00000180


	//----- nvinfo : EIATTR_CBANK_PARAM_SIZE
	.align		4
.L_15:
        /*0054*/ 	.byte	0x03, 0x19
        /*0056*/ 	.short	0x0018


	//----- nvinfo : EIATTR_PARAM_CBANK
	.align		4
        /*0058*/ 	.byte	0x04, 0x0a
        /*005a*/ 	.short	(.L_17 - .L_16)
	.align		4
.L_16:
        /*005c*/ 	.word	index@(.nv.constant0._Z6MatAddPfS_S_)
        /*0060*/ 	.short	0x0380
        /*0062*/ 	.short	0x0018


	//----- nvinfo : EIATTR_SW_WAR
	.align		4
.L_17:
        /*0064*/ 	.byte	0x04, 0x36
        /*0066*/ 	.short	(.L_19 - .L_18)
.L_18:
        /*0068*/ 	.word	0x00000008
.L_19:


//--------------------- .nv.callgraph             --------------------------
	.section	.nv.callgraph,"",@"SHT_CUDA_CALLGRAPH"
	.align	4
	.sectionentsize	8
	.align		4
        /*0000*/ 	.word	0x00000000
	.align		4
        /*0004*/ 	.word	0xffffffff
	.align		4
        /*0008*/ 	.word	0x00000000
	.align		4
        /*000c*/ 	.word	0xfffffffe
	.align		4
        /*0010*/ 	.word	0x00000000
	.align		4
        /*0014*/ 	.word	0xfffffffd
	.align		4
        /*0018*/ 	.word	0x00000000
	.align		4
        /*001c*/ 	.word	0xfffffffc


//--------------------- .text._Z6MatAddPfS_S_     --------------------------
	.section	.text._Z6MatAddPfS_S_,"ax",@progbits
	.align	128
        .global         _Z6MatAddPfS_S_
        .type           _Z6MatAddPfS_S_,@function
        .size           _Z6MatAddPfS_S_,(.L_x_1 - _Z6MatAddPfS_S_)
        .other          _Z6MatAddPfS_S_,@"STO_CUDA_ENTRY STV_DEFAULT"
_Z6MatAddPfS_S_:
.text._Z6MatAddPfS_S_:
[----:B------:R-:W-:Y:S01]  /*0000*/  LDC R1, c[0x0][0x37c] ;  /* 0x0000df00ff017b82 */ /* 0x000fe20000000800 */
[----:B------:R-:W0:Y:S07]  /*0010*/  S2R R2, SR_TID.Y ;  /* 0x0000000000027919 */ /* 0x000e2e0000002200 */
[----:B------:R-:W1:Y:S01]  /*0020*/  LDC R0, c[0x0][0x360] ;  /* 0x0000d800ff007b82 */ /* 0x000e620000000800 */
[----:B------:R-:W1:Y:S07]  /*0030*/  S2R R3, SR_TID.X ;  /* 0x0000000000037919 */ /* 0x000e6e0000002100 */
[----:B------:R-:W0:Y:S08]  /*0040*/  S2UR UR5, SR_CTAID.Y ;  /* 0x00000000000579c3 */ /* 0x000e300000002600 */
[----:B------:R-:W0:Y:S08]  /*0050*/  LDC R7, c[0x0][0x364] ;  /* 0x0000d900ff077b82 */ /* 0x000e300000000800 */
[----:B------:R-:W1:Y:S01]  /*0060*/  S2UR UR4, SR_CTAID.X ;  /* 0x00000000000479c3 */ /* 0x000e620000002500 */
[----:B0-----:R-:W-:-:S05]  /*0070*/  IMAD R7, R7, UR5, R2 ;  /* 0x0000000507077c24 */ /* 0x001fca000f8e0202 */
[----:B------:R-:W-:Y:S01]  /*0080*/  ISETP.GT.U32.AND P0, PT, R7, 0x1ff, PT ;  /* 0x000001ff0700780c */ /* 0x000fe20003f04070 */
[----:B-1----:R-:W-:-:S05]  /*0090*/  IMAD R0, R0, UR4, R3 ;  /* 0x0000000400007c24 */ /* 0x002fca000f8e0203 */
[----:B------:R-:W-:-:S13]  /*00a0*/  ISETP.GT.OR P0, PT, R0, 0x1ff, P0 ;  /* 0x000001ff0000780c */ /* 0x000fda0000704670 */
[----:B------:R-:W-:Y:S05]  /*00b0*/  @P0 EXIT ;  /* 0x000000000000094d */ /* 0x000fea0003800000 */
[----:B------:R-:W0:Y:S01]  /*00c0*/  LDC.64 R2, c[0x0][0x380] ;  /* 0x0000e000ff027b82 */ /* 0x000e220000000a00 */
[----:B------:R-:W1:Y:S01]  /*00d0*/  LDCU.64 UR4, c[0x0][0x358] ;  /* 0x00006b00ff0477ac */ /* 0x000e620008000a00 */
[----:B------:R-:W-:-:S06]  /*00e0*/  LEA R9, R0, R7, 0x9 ;  /* 0x0000000700097211 */ /* 0x000fcc00078e48ff */
[----:B------:R-:W2:Y:S08]  /*00f0*/  LDC.64 R4, c[0x0][0x388] ;  /* 0x0000e200ff047b82 */ /* 0x000eb00000000a00 */
[----:B------:R-:W3:Y:S01]  /*0100*/  LDC.64 R6, c[0x0][0x390] ;  /* 0x0000e400ff067b82 */ /* 0x000ee20000000a00 */
[----:B0-----:R-:W-:-:S06]  /*0110*/  IMAD.WIDE R2, R9, 0x4, R2 ;  /* 0x0000000409027825 */ /* 0x001fcc00078e0202 */
[----:B-1----:R-:W4:Y:S01]  /*0120*/  LDG.E R2, desc[UR4][R2.64] ;  /* 0x0000000402027981 */ /* 0x002f22000c1e1900 */
[----:B--2---:R-:W-:-:S06]  /*0130*/  IMAD.WIDE R4, R9, 0x4, R4 ;  /* 0x0000000409047825 */ /* 0x004fcc00078e0204 */
[----:B------:R-:W4:Y:S01]  /*0140*/  LDG.E R5, desc[UR4][R4.64] ;  /* 0x0000000404057981 */ /* 0x000f22000c1e1900 */
[----:B---3--:R-:W-:-:S04]  /*0150*/  IMAD.WIDE R6, R9, 0x4, R6 ;  /* 0x0000000409067825 */ /* 0x008fc800078e0206 */
[----:B----4-:R-:W-:-:S05]  /*0160*/  FADD R9, R2, R5 ;  /* 0x0000000502097221 */ /* 0x010fca0000000000 */
[----:B------:R-:W-:Y:S01]  /*0170*/  STG.E desc[UR4][R6.64], R9 ;  /* 0x0000000906007986 */ /* 0x000fe2000c101904 */
[----:B------:R-:W-:Y:S05]  /*0180*/  EXIT ;  /* 0x000000000000794d */ /* 0x000fea0003800000 */
.L_x_0:
[----:B------:R-:W-:-:S00]  /*0190*/  BRA `(.L_x_0) ;  /* 0xfffffffc00fc7947 */ /* 0x000fc0000383ffff */
[----:B------:R-:W-:-:S00]  /*01a0*/  NOP ;  /* 0x0000000000007918 */ /* 0x000fc00000000000 */
        /* <DEDUP_REMOVED lines=13> */
.L_x_1:


//--------------------- .nv.shared.reserved.0     --------------------------
	.section	.nv.shared.reserved.0,"aw",@nobits
	.weak		__nv_reservedSMEM_offset_0_alias
	.size		__nv_reservedSMEM_offset_0_alias, 0, 64
	.other		__nv_reservedSMEM_offset_0_alias,@"STO_CUDA_RESERVED_SHARED STV_DEFAULT"
__nv_reservedSMEM_offset_0_alias:
	.zero		0
	.zero		64


//--------------------- .nv.constant0._Z6MatAddPfS_S_ --------------------------
	.section	.nv.constant0._Z6MatAddPfS_S_,"a",@progbits
	.sectionflags	@""
	.align	4
.nv.constant0._Z6MatAddPfS_S_:
	.zero		920


//--------------------- SYMBOLS --------------------------

	.type		.nv.reservedSmem.offset0,@object
	.size		.nv.reservedSmem.offset0,0x4
